	.headerflags	@"EF_CUDA_TEXMODE_UNIFIED EF_CUDA_64BIT_ADDRESS EF_CUDA_ACCELERATORS EF_CUDA_SM90 EF_CUDA_VIRTUAL_SM(EF_CUDA_SM90)"
	.elftype	@"ET_EXEC"


//--------------------- .nv.info                  --------------------------
	.section	.nv.info,"",@"SHT_CUDA_INFO"
	.align	4


	//----- nvinfo : EIATTR_REGCOUNT
	.align		4
        /*0000*/ 	.byte	0x04, 0x2f
        /*0002*/ 	.short	(.L_1 - .L_0)
	.align		4
.L_0:
        /*0004*/ 	.word	index@(triton_poi_fused__to_copy_4)
        /*0008*/ 	.word	0x0000000a


	//----- nvinfo : EIATTR_MIN_STACK_SIZE
	.align		4
.L_1:
        /*000c*/ 	.byte	0x04, 0x12
        /*000e*/ 	.short	(.L_3 - .L_2)
	.align		4
.L_2:
        /*0010*/ 	.word	index@(triton_poi_fused__to_copy_4)
        /*0014*/ 	.word	0x00000000


	//----- nvinfo : EIATTR_FRAME_SIZE
	.align		4
.L_3:
        /*0018*/ 	.byte	0x04, 0x11
        /*001a*/ 	.short	(.L_5 - .L_4)
	.align		4
.L_4:
        /*001c*/ 	.word	index@(triton_poi_fused__to_copy_4)
        /*0020*/ 	.word	0x00000000


	//----- nvinfo : EIATTR_MIN_STACK_SIZE
	.align		4
.L_5:
        /*0024*/ 	.byte	0x04, 0x12
        /*0026*/ 	.short	(.L_7 - .L_6)
	.align		4
.L_6:
        /*0028*/ 	.word	index@(triton_poi_fused__to_copy_4)
        /*002c*/ 	.word	0x00000000
.L_7:


//--------------------- .nv.info.triton_poi_fused__to_copy_4 --------------------------
	.section	.nv.info.triton_poi_fused__to_copy_4,"",@"SHT_CUDA_INFO"
	.sectionflags	@""
	.align	4


	//----- nvinfo : EIATTR_CUDA_API_VERSION
	.align		4
        /*0000*/ 	.byte	0x04, 0x37
        /*0002*/ 	.short	(.L_9 - .L_8)
.L_8:
        /*0004*/ 	.word	0x0000007c


	//----- nvinfo : EIATTR_KPARAM_INFO
	.align		4
.L_9:
        /*0008*/ 	.byte	0x04, 0x17
        /*000a*/ 	.short	(.L_11 - .L_10)
.L_10:
        /*000c*/ 	.word	0x00000000
        /*0010*/ 	.short	0x0001
        /*0012*/ 	.short	0x0008
        /*0014*/ 	.byte	0x00, 0xf0, 0x11, 0x00


	//----- nvinfo : EIATTR_KPARAM_INFO
	.align		4
.L_11:
        /*0018*/ 	.byte	0x04, 0x17
        /*001a*/ 	.short	(.L_13 - .L_12)
.L_12:
        /*001c*/ 	.word	0x00000000
        /*0020*/ 	.short	0x0000
        /*0022*/ 	.short	0x0000
        /*0024*/ 	.byte	0x00, 0xf4, 0x21, 0x00


	//----- nvinfo : EIATTR_SPARSE_MMA_MASK
	.align		4
.L_13:
        /*0028*/ 	.byte	0x03, 0x50
        /*002a*/ 	.short	0x0000


	//----- nvinfo : EIATTR_MAXREG_COUNT
	.align		4
        /*002c*/ 	.byte	0x03, 0x1b
        /*002e*/ 	.short	0x00ff


	//----- nvinfo : EIATTR_EXIT_INSTR_OFFSETS
	.align		4
        /*0030*/ 	.byte	0x04, 0x1c
        /*0032*/ 	.short	(.L_15 - .L_14)


	//   ....[0]....
.L_14:
        /*0034*/ 	.word	0x000000f0


	//   ....[1]....
        /*0038*/ 	.word	0x00000120


	//----- nvinfo : EIATTR_REQNTID
	.align		4
.L_15:
        /*003c*/ 	.byte	0x04, 0x10
        /*003e*/ 	.short	(.L_17 - .L_16)
.L_16:
        /*0040*/ 	.word	0x00000020
        /*0044*/ 	.word	0x00000001
        /*0048*/ 	.word	0x00000001


	//----- nvinfo : EIATTR_CBANK_PARAM_SIZE
	.align		4
.L_17:
        /*004c*/ 	.byte	0x03, 0x19
        /*004e*/ 	.short	0x000c


	//----- nvinfo : EIATTR_PARAM_CBANK
	.align		4
        /*0050*/ 	.byte	0x04, 0x0a
        /*0052*/ 	.short	(.L_19 - .L_18)
	.align		4
.L_18:
        /*0054*/ 	.word	index@(.nv.constant0.triton_poi_fused__to_copy_4)
        /*0058*/ 	.short	0x0210
        /*005a*/ 	.short	0x000c


	//----- nvinfo : EIATTR_SW_WAR
	.align		4
.L_19:
        /*005c*/ 	.byte	0x04, 0x36
        /*005e*/ 	.short	(.L_21 - .L_20)
.L_20:
        /*0060*/ 	.word	0x00000008
.L_21:


//--------------------- .nv.callgraph             --------------------------
	.section	.nv.callgraph,"",@"SHT_CUDA_CALLGRAPH"
	.align	4
	.sectionentsize	8
	.align		4
        /*0000*/ 	.word	0x00000000
	.align		4
        /*0004*/ 	.word	0xffffffff
	.align		4
        /*0008*/ 	.word	0x00000000
	.align		4
        /*000c*/ 	.word	0xfffffffe
	.align		4
        /*0010*/ 	.word	0x00000000
	.align		4
        /*0014*/ 	.word	0xfffffffd
	.align		4
        /*0018*/ 	.word	0x00000000
	.align		4
        /*001c*/ 	.word	0xfffffffc


//--------------------- .text.triton_poi_fused__to_copy_4 --------------------------
	.section	.text.triton_poi_fused__to_copy_4,"ax",@progbits
	.align	128
        .global         triton_poi_fused__to_copy_4
        .type           triton_poi_fused__to_copy_4,@function
        .size           triton_poi_fused__to_copy_4,(.L_x_1 - triton_poi_fused__to_copy_4)
        .other          triton_poi_fused__to_copy_4,@"STO_CUDA_ENTRY STV_DEFAULT"
triton_poi_fused__to_copy_4:
.text.triton_poi_fused__to_copy_4:
[----:B------:R-:W0:Y:S02]  /*0000*/  LDC R1, c[0x0][0x28] ;  /* 0x00000a00ff017b82 */ /* 0x000e240000000800 */
[----:B------:R-:W1:Y:S01]  /*0010*/  S2R R0, SR_TID.X ;  /* 0x0000000000007919 */ /* 0x000e620000002100 */
[----:B------:R-:W-:Y:S01]  /*0020*/  IMAD.MOV.U32 R7, RZ, RZ, 0x3f000000 ;  /* 0x3f000000ff077424 */ /* 0x000fe200078e00ff */
[----:B------:R-:W2:Y:S01]  /*0030*/  LDC.64 R2, c[0x0][0x210] ;  /* 0x00008400ff027b82 */ /* 0x000ea20000000a00 */
[----:B------:R-:W3:Y:S01]  /*0040*/  S2R R5, SR_CTAID.X ;  /* 0x0000000000057919 */ /* 0x000ee20000002500 */
[----:B-1----:R-:W-:-:S05]  /*0050*/  LOP3.LUT R0, R0, 0x1f, RZ, 0xc0, !PT ;  /* 0x0000001f00007812 */ /* 0x002fca00078ec0ff */
[----:B---3--:R-:W-:-:S04]  /*0060*/  IMAD R5, R5, 0x20, R0 ;  /* 0x0000002005057824 */ /* 0x008fc800078e0200 */
[C---:B--2---:R-:W-:Y:S01]  /*0070*/  IMAD.WIDE R2, R5.reuse, 0x8, R2 ;  /* 0x0000000805027825 */ /* 0x044fe200078e0202 */
[----:B------:R-:W-:Y:S02]  /*0080*/  I2FP.F32.S32 R0, R5 ;  /* 0x0000000500007245 */ /* 0x000fe40000201400 */
[----:B------:R-:W-:-:S03]  /*0090*/  ISETP.GE.AND P0, PT, R5, 0x20, PT ;  /* 0x000000200500780c */ /* 0x000fc60003f06270 */
[----:B------:R-:W-:-:S04]  /*00a0*/  FADD R0, R0, 0.5 ;  /* 0x3f00000000007421 */ /* 0x000fc80000000000 */
[----:B------:R-:W-:-:S05]  /*00b0*/  FFMA R0, R0, R7, -0.5 ;  /* 0xbf00000000007423 */ /* 0x000fca0000000007 */
[----:B------:R-:W-:-:S04]  /*00c0*/  FMNMX R0, RZ, R0, !PT ;  /* 0x00000000ff007209 */ /* 0x000fc80007800000 */
[----:B------:R-:W1:Y:S02]  /*00d0*/  F2I.TRUNC.NTZ R4, R0 ;  /* 0x0000000000047305 */ /* 0x000e64000020f100 */
[----:B-1----:R-:W-:Y:S01]  /*00e0*/  SHF.R.S32.HI R5, RZ, 0x1f, R4 ;  /* 0x0000001fff057819 */ /* 0x002fe20000011404 */
[----:B------:R-:W-:Y:S06]  /*00f0*/  @P0 EXIT ;  /* 0x000000000000094d */ /* 0x000fec0003800000 */
[----:B------:R-:W-:Y:S02]  /*0100*/  ULDC.64 UR4, c[0x0][0x208] ;  /* 0x0000820000047ab9 */ /* 0x000fe40000000a00 */
[----:B------:R-:W-:Y:S01]  /*0110*/  STG.E.64 desc[UR4][R2.64], R4 ;  /* 0x0000000402007986 */ /* 0x000fe2000c101b04 */
[----:B------:R-:W-:Y:S05]  /*0120*/  EXIT ;  /* 0x000000000000794d */ /* 0x000fea0003800000 */
.L_x_0:
[----:B------:R-:W-:-:S00]  /*0130*/  BRA `(.L_x_0) ;  /* 0xfffffffc00fc7947 */ /* 0x000fc0000383ffff */
[----:B------:R-:W-:-:S00]  /*0140*/  NOP ;  /* 0x0000000000007918 */ /* 0x000fc00000000000 */
        /* <DEDUP_REMOVED lines=11> */
.L_x_1:


//--------------------- .nv.constant0.triton_poi_fused__to_copy_4 --------------------------
	.section	.nv.constant0.triton_poi_fused__to_copy_4,"a",@progbits
	.sectionflags	@""
	.align	4
.nv.constant0.triton_poi_fused__to_copy_4:
	.zero		540
